	.headerflags	@"EF_CUDA_TEXMODE_UNIFIED EF_CUDA_64BIT_ADDRESS EF_CUDA_ACCELERATORS EF_CUDA_SM90 EF_CUDA_VIRTUAL_SM(EF_CUDA_SM90)"
	.elftype	@"ET_EXEC"


//--------------------- .nv.info                  --------------------------
	.section	.nv.info,"",@"SHT_CUDA_INFO"
	.align	4


	//----- nvinfo : EIATTR_REGCOUNT
	.align		4
        /*0000*/ 	.byte	0x04, 0x2f
        /*0002*/ 	.short	(.L_3 - .L_2)
	.align		4
.L_2:
        /*0004*/ 	.word	index@(triton_poi_fused__native_batch_norm_legit_no_training_cat_relu_33)
        /*0008*/ 	.word	0x0000001c


	//----- nvinfo : EIATTR_MIN_STACK_SIZE
	.align		4
.L_3:
        /*000c*/ 	.byte	0x04, 0x12
        /*000e*/ 	.short	(.L_5 - .L_4)
	.align		4
.L_4:
        /*0010*/ 	.word	index@(triton_poi_fused__native_batch_norm_legit_no_training_cat_relu_33)
        /*0014*/ 	.word	0x00000000


	//----- nvinfo : EIATTR_FRAME_SIZE
	.align		4
.L_5:
        /*0018*/ 	.byte	0x04, 0x11
        /*001a*/ 	.short	(.L_7 - .L_6)
	.align		4
.L_6:
        /*001c*/ 	.word	index@(triton_poi_fused__native_batch_norm_legit_no_training_cat_relu_33)
        /*0020*/ 	.word	0x00000000


	//----- nvinfo : EIATTR_MIN_STACK_SIZE
	.align		4
.L_7:
        /*0024*/ 	.byte	0x04, 0x12
        /*0026*/ 	.short	(.L_9 - .L_8)
	.align		4
.L_8:
        /*0028*/ 	.word	index@(triton_poi_fused__native_batch_norm_legit_no_training_cat_relu_33)
        /*002c*/ 	.word	0x00000000
.L_9:


//--------------------- .nv.info.triton_poi_fused__native_batch_norm_legit_no_training_cat_relu_33 --------------------------
	.section	.nv.info.triton_poi_fused__native_batch_norm_legit_no_training_cat_relu_33,"",@"SHT_CUDA_INFO"
	.sectionflags	@""
	.align	4


	//----- nvinfo : EIATTR_CUDA_API_VERSION
	.align		4
        /*0000*/ 	.byte	0x04, 0x37
        /*0002*/ 	.short	(.L_11 - .L_10)
.L_10:
        /*0004*/ 	.word	0x0000007c


	//----- nvinfo : EIATTR_KPARAM_INFO
	.align		4
.L_11:
        /*0008*/ 	.byte	0x04, 0x17
        /*000a*/ 	.short	(.L_13 - .L_12)
.L_12:
        /*000c*/ 	.word	0x00000000
        /*0010*/ 	.short	0x0008
        /*0012*/ 	.short	0x0040
        /*0014*/ 	.byte	0x00, 0xf0, 0x11, 0x00


	//----- nvinfo : EIATTR_KPARAM_INFO
	.align		4
.L_13:
        /*0018*/ 	.byte	0x04, 0x17
        /*001a*/ 	.short	(.L_15 - .L_14)
.L_14:
        /*001c*/ 	.word	0x00000000
        /*0020*/ 	.short	0x0007
        /*0022*/ 	.short	0x0038
        /*0024*/ 	.byte	0x00, 0xf4, 0x21, 0x00


	//----- nvinfo : EIATTR_KPARAM_INFO
	.align		4
.L_15:
        /*0028*/ 	.byte	0x04, 0x17
        /*002a*/ 	.short	(.L_17 - .L_16)
.L_16:
        /*002c*/ 	.word	0x00000000
        /*0030*/ 	.short	0x0006
        /*0032*/ 	.short	0x0030
        /*0034*/ 	.byte	0x00, 0xf4, 0x21, 0x00


	//----- nvinfo : EIATTR_KPARAM_INFO
	.align		4
.L_17:
        /*0038*/ 	.byte	0x04, 0x17
        /*003a*/ 	.short	(.L_19 - .L_18)
.L_18:
        /*003c*/ 	.word	0x00000000
        /*0040*/ 	.short	0x0005
        /*0042*/ 	.short	0x0028
        /*0044*/ 	.byte	0x00, 0xf4, 0x21, 0x00


	//----- nvinfo : EIATTR_KPARAM_INFO
	.align		4
.L_19:
        /*0048*/ 	.byte	0x04, 0x17
        /*004a*/ 	.short	(.L_21 - .L_20)
.L_20:
        /*004c*/ 	.word	0x00000000
        /*0050*/ 	.short	0x0004
        /*0052*/ 	.short	0x0020
        /*0054*/ 	.byte	0x00, 0xf4, 0x21, 0x00


	//----- nvinfo : EIATTR_KPARAM_INFO
	.align		4
.L_21:
        /*0058*/ 	.byte	0x04, 0x17
        /*005a*/ 	.short	(.L_23 - .L_22)
.L_22:
        /*005c*/ 	.word	0x00000000
        /*0060*/ 	.short	0x0003
        /*0062*/ 	.short	0x0018
        /*0064*/ 	.byte	0x00, 0xf4, 0x21, 0x00


	//----- nvinfo : EIATTR_KPARAM_INFO
	.align		4
.L_23:
        /*0068*/ 	.byte	0x04, 0x17
        /*006a*/ 	.short	(.L_25 - .L_24)
.L_24:
        /*006c*/ 	.word	0x00000000
        /*0070*/ 	.short	0x0002
        /*0072*/ 	.short	0x0010
        /*0074*/ 	.byte	0x00, 0xf4, 0x21, 0x00


	//----- nvinfo : EIATTR_KPARAM_INFO
	.align		4
.L_25:
        /*0078*/ 	.byte	0x04, 0x17
        /*007a*/ 	.short	(.L_27 - .L_26)
.L_26:
        /*007c*/ 	.word	0x00000000
        /*0080*/ 	.short	0x0001
        /*0082*/ 	.short	0x0008
        /*0084*/ 	.byte	0x00, 0xf4, 0x21, 0x00


	//----- nvinfo : EIATTR_KPARAM_INFO
	.align		4
.L_27:
        /*0088*/ 	.byte	0x04, 0x17
        /*008a*/ 	.short	(.L_29 - .L_28)
.L_28:
        /*008c*/ 	.word	0x00000000
        /*0090*/ 	.short	0x0000
        /*0092*/ 	.short	0x0000
        /*0094*/ 	.byte	0x00, 0xf4, 0x21, 0x00


	//----- nvinfo : EIATTR_SPARSE_MMA_MASK
	.align		4
.L_29:
        /*0098*/ 	.byte	0x03, 0x50
        /*009a*/ 	.short	0x0000


	//----- nvinfo : EIATTR_MAXREG_COUNT
	.align		4
        /*009c*/ 	.byte	0x03, 0x1b
        /*009e*/ 	.short	0x00ff


	//----- nvinfo : EIATTR_EXIT_INSTR_OFFSETS
	.align		4
        /*00a0*/ 	.byte	0x04, 0x1c
        /*00a2*/ 	.short	(.L_31 - .L_30)


	//   ....[0]....
.L_30:
        /*00a4*/ 	.word	0x00000680


	//   ....[1]....
        /*00a8*/ 	.word	0x000006a0


	//----- nvinfo : EIATTR_REQNTID
	.align		4
.L_31:
        /*00ac*/ 	.byte	0x04, 0x10
        /*00ae*/ 	.short	(.L_33 - .L_32)
.L_32:
        /*00b0*/ 	.word	0x00000080
        /*00b4*/ 	.word	0x00000001
        /*00b8*/ 	.word	0x00000001


	//----- nvinfo : EIATTR_CBANK_PARAM_SIZE
	.align		4
.L_33:
        /*00bc*/ 	.byte	0x03, 0x19
        /*00be*/ 	.short	0x0044


	//----- nvinfo : EIATTR_PARAM_CBANK
	.align		4
        /*00c0*/ 	.byte	0x04, 0x0a
        /*00c2*/ 	.short	(.L_35 - .L_34)
	.align		4
.L_34:
        /*00c4*/ 	.word	index@(.nv.constant0.triton_poi_fused__native_batch_norm_legit_no_training_cat_relu_33)
        /*00c8*/ 	.short	0x0210
        /*00ca*/ 	.short	0x0044


	//----- nvinfo : EIATTR_SW_WAR
	.align		4
.L_35:
        /*00cc*/ 	.byte	0x04, 0x36
        /*00ce*/ 	.short	(.L_37 - .L_36)
.L_36:
        /*00d0*/ 	.word	0x00000008
.L_37:


//--------------------- .nv.callgraph             --------------------------
	.section	.nv.callgraph,"",@"SHT_CUDA_CALLGRAPH"
	.align	4
	.sectionentsize	8
	.align		4
        /*0000*/ 	.word	0x00000000
	.align		4
        /*0004*/ 	.word	0xffffffff
	.align		4
        /*0008*/ 	.word	0x00000000
	.align		4
        /*000c*/ 	.word	0xfffffffe
	.align		4
        /*0010*/ 	.word	0x00000000
	.align		4
        /*0014*/ 	.word	0xfffffffd
	.align		4
        /*0018*/ 	.word	0x00000000
	.align		4
        /*001c*/ 	.word	0xfffffffc


//--------------------- .nv.constant4             --------------------------
	.section	.nv.constant4,"a",@progbits
	.align	8
	.align		8
.nv.constant4:
        /*0000*/ 	.dword	_$_str
	.align		8
        /*0008*/ 	.dword	_$_str_$_2


//--------------------- .text.triton_poi_fused__native_batch_norm_legit_no_training_cat_relu_33 --------------------------
	.section	.text.triton_poi_fused__native_batch_norm_legit_no_training_cat_relu_33,"ax",@progbits
	.align	128
        .global         triton_poi_fused__native_batch_norm_legit_no_training_cat_relu_33
        .type           triton_poi_fused__native_batch_norm_legit_no_training_cat_relu_33,@function
        .size           triton_poi_fused__native_batch_norm_legit_no_training_cat_relu_33,(.L_x_1 - triton_poi_fused__native_batch_norm_legit_no_training_cat_relu_33)
        .other          triton_poi_fused__native_batch_norm_legit_no_training_cat_relu_33,@"STO_CUDA_ENTRY STV_DEFAULT"
triton_poi_fused__native_batch_norm_legit_no_training_cat_relu_33:
.text.triton_poi_fused__native_batch_norm_legit_no_training_cat_relu_33:
[----:B------:R-:W0:Y:S01]  /*0000*/  LDC R1, c[0x0][0x28] ;  /* 0x00000a00ff017b82 */ /* 0x000e220000000800 */
[----:B------:R-:W1:Y:S07]  /*0010*/  S2R R0, SR_TID.X ;  /* 0x0000000000007919 */ /* 0x000e6e0000002100 */
[----:B------:R-:W2:Y:S01]  /*0020*/  LDC.64 R4, c[0x0][0x228] ;  /* 0x00008a00ff047b82 */ /* 0x000ea20000000a00 */
[----:B------:R-:W-:Y:S01]  /*0030*/  IMAD.MOV.U32 R6, RZ, RZ, RZ ;  /* 0x000000ffff067224 */ /* 0x000fe200078e00ff */
[----:B------:R-:W-:Y:S01]  /*0040*/  ULDC.64 UR4, c[0x0][0x208] ;  /* 0x0000820000047ab9 */ /* 0x000fe20000000a00 */
[----:B------:R-:W3:Y:S01]  /*0050*/  S2R R3, SR_CTAID.X ;  /* 0x0000000000037919 */ /* 0x000ee20000002500 */
[----:B------:R-:W-:Y:S01]  /*0060*/  HFMA2.MMA R10, -RZ, RZ, 0, 0 ;  /* 0x00000000ff0a7435 */ /* 0x000fe200000001ff */
[----:B------:R-:W-:-:S03]  /*0070*/  ULDC.64 UR6, c[0x0][0x218] ;  /* 0x0000860000067ab9 */ /* 0x000fc60000000a00 */
[----:B------:R-:W4:Y:S01]  /*0080*/  LDC.64 R14, c[0x0][0x220] ;  /* 0x00008800ff0e7b82 */ /* 0x000f220000000a00 */
[----:B-1----:R-:W-:-:S05]  /*0090*/  IMAD.SHL.U32 R0, R0, 0x2, RZ ;  /* 0x0000000200007824 */ /* 0x002fca00078e00ff */
[----:B------:R-:W-:-:S05]  /*00a0*/  LOP3.LUT R0, R0, 0xfe, RZ, 0xc0, !PT ;  /* 0x000000fe00007812 */ /* 0x000fca00078ec0ff */
[----:B---3--:R-:W-:-:S05]  /*00b0*/  IMAD R0, R3, 0x100, R0 ;  /* 0x0000010003007824 */ /* 0x008fca00078e0200 */
[----:B------:R-:W-:Y:S02]  /*00c0*/  SHF.R.S32.HI R3, RZ, 0x1f, R0 ;  /* 0x0000001fff037819 */ /* 0x000fe40000011400 */
[----:B------:R-:W-:Y:S02]  /*00d0*/  ISETP.GE.AND P0, PT, R0, 0xd600, PT ;  /* 0x0000d6000000780c */ /* 0x000fe40003f06270 */
[----:B------:R-:W-:-:S04]  /*00e0*/  LEA.HI R3, R3, R0, RZ, 0x6 ;  /* 0x0000000003037211 */ /* 0x000fc800078f30ff */
[----:B------:R-:W-:-:S05]  /*00f0*/  SHF.R.S32.HI R11, RZ, 0x6, R3 ;  /* 0x00000006ff0b7819 */ /* 0x000fca0000011403 */
[----:B------:R-:W-:-:S05]  /*0100*/  IMAD.HI R2, R11, 0x4c8f8d29, RZ ;  /* 0x4c8f8d290b027827 */ /* 0x000fca00078e02ff */
[----:B------:R-:W-:-:S04]  /*0110*/  SHF.R.U32.HI R7, RZ, 0x1f, R2 ;  /* 0x0000001fff077819 */ /* 0x000fc80000011602 */
[----:B------:R-:W-:-:S05]  /*0120*/  LEA.HI.SX32 R2, R2, R7, 0x1a ;  /* 0x0000000702027211 */ /* 0x000fca00078fd2ff */
[----:B------:R-:W-:-:S04]  /*0130*/  IMAD R11, R2, -0xd6, R11 ;  /* 0xffffff2a020b7824 */ /* 0x000fc800078e020b */
[----:B--2---:R-:W-:-:S05]  /*0140*/  IMAD.WIDE R4, R11, 0x4, R4 ;  /* 0x000000040b047825 */ /* 0x004fca00078e0204 */
[----:B------:R-:W2:Y:S01]  /*0150*/  @!P0 LDG.E.EL R6, desc[UR4][R4.64] ;  /* 0x0000000404068981 */ /* 0x000ea2000c2e1900 */
[----:B------:R-:W-:-:S03]  /*0160*/  IMAD.HI R2, R0, 0x4c8f8d29, RZ ;  /* 0x4c8f8d2900027827 */ /* 0x000fc600078e02ff */
[----:B------:R1:W3:Y:S01]  /*0170*/  @!P0 LDG.E.EL R10, desc[UR4][R4.64] ;  /* 0x00000004040a8981 */ /* 0x0002e2000c2e1900 */
[----:B------:R-:W-:Y:S01]  /*0180*/  IMAD.SHL.U32 R8, R11, 0x40, RZ ;  /* 0x000000400b087824 */ /* 0x000fe200078e00ff */
[----:B------:R-:W-:-:S04]  /*0190*/  SHF.R.U32.HI R7, RZ, 0x1f, R2 ;  /* 0x0000001fff077819 */ /* 0x000fc80000011602 */
[----:B------:R-:W-:Y:S02]  /*01a0*/  LEA.HI.SX32 R17, R2, R7, 0x14 ;  /* 0x0000000702117211 */ /* 0x000fe400078fa2ff */
[----:B------:R-:W-:Y:S02]  /*01b0*/  LOP3.LUT R7, R3, 0xffffffc0, RZ, 0xc0, !PT ;  /* 0xffffffc003077812 */ /* 0x000fe400078ec0ff */
[----:B------:R-:W5:Y:S01]  /*01c0*/  LDC.64 R2, c[0x0][0x210] ;  /* 0x00008400ff027b82 */ /* 0x000f620000000a00 */
[C---:B------:R-:W-:Y:S02]  /*01d0*/  IMAD R9, R17.reuse, 0x300, RZ ;  /* 0x0000030011097824 */ /* 0x040fe400078e02ff */
[----:B------:R-:W-:Y:S02]  /*01e0*/  IMAD.IADD R7, R0, 0x1, -R7 ;  /* 0x0000000100077824 */ /* 0x000fe400078e0a07 */
[----:B-1----:R-:W-:Y:S01]  /*01f0*/  IMAD R4, R17, -0x3580, R0 ;  /* 0xffffca8011047824 */ /* 0x002fe200078e0200 */
[----:B------:R-:W-:-:S02]  /*0200*/  SHF.R.S32.HI R13, RZ, 0x1f, R9 ;  /* 0x0000001fff0d7819 */ /* 0x000fc40000011409 */
[----:B------:R-:W-:Y:S01]  /*0210*/  IADD3 R18, P1, P2, R8, R7, R9 ;  /* 0x0000000708127210 */ /* 0x000fe20007a3e009 */
[----:B------:R-:W-:Y:S01]  /*0220*/  IMAD R25, R17, 0x3280, R4 ;  /* 0x0000328011197824 */ /* 0x000fe200078e0204 */
[----:B------:R-:W-:Y:S02]  /*0230*/  SHF.R.S32.HI R8, RZ, 0x1f, R8 ;  /* 0x0000001fff087819 */ /* 0x000fe40000011408 */
[----:B------:R-:W-:Y:S02]  /*0240*/  CS2R R4, SRZ ;  /* 0x0000000000047805 */ /* 0x000fe4000001ff00 */
[----:B------:R-:W-:Y:S02]  /*0250*/  SHF.R.S32.HI R7, RZ, 0x1f, R7 ;  /* 0x0000001fff077819 */ /* 0x000fe40000011407 */
[----:B------:R-:W-:Y:S02]  /*0260*/  LEA R16, P3, R18, UR6, 0x2 ;  /* 0x0000000612107c11 */ /* 0x000fe4000f8610ff */
[----:B------:R-:W-:-:S02]  /*0270*/  IADD3.X R7, R8, R7, R13, P1, P2 ;  /* 0x0000000708077210 */ /* 0x000fc40000fe440d */
[----:B------:R-:W1:Y:S01]  /*0280*/  LDC.64 R12, c[0x0][0x230] ;  /* 0x00008c00ff0c7b82 */ /* 0x000e620000000a00 */
[C---:B------:R-:W-:Y:S02]  /*0290*/  ISETP.GE.AND P2, PT, R11.reuse, 0xca, PT ;  /* 0x000000ca0b00780c */ /* 0x040fe40003f46270 */
[----:B------:R-:W-:Y:S02]  /*02a0*/  ISETP.GT.AND P1, PT, R11, 0xc9, !P0 ;  /* 0x000000c90b00780c */ /* 0x000fe40004724270 */
[----:B------:R-:W-:Y:S01]  /*02b0*/  ISETP.LT.AND P4, PT, R0, 0xd600, !P2 ;  /* 0x0000d6000000780c */ /* 0x000fe20005781270 */
[----:B-----5:R-:W-:Y:S01]  /*02c0*/  IMAD.WIDE R24, R25, 0x4, R2 ;  /* 0x0000000419187825 */ /* 0x020fe200078e0202 */
[----:B------:R-:W-:Y:S01]  /*02d0*/  CS2R R2, SRZ ;  /* 0x0000000000027805 */ /* 0x000fe2000001ff00 */
[----:B------:R-:W5:Y:S01]  /*02e0*/  LDC.64 R8, c[0x0][0x238] ;  /* 0x00008e00ff087b82 */ /* 0x000f620000000a00 */
[----:B------:R-:W-:Y:S01]  /*02f0*/  LEA.HI.X R17, R18, UR7, R7, 0x2, P3 ;  /* 0x0000000712117c11 */ /* 0x000fe200098f1407 */
[----:B----4-:R-:W-:Y:S01]  /*0300*/  IMAD.WIDE R22, R11, 0x4, R14 ;  /* 0x000000040b167825 */ /* 0x010fe200078e020e */
[----:B------:R-:W-:-:S02]  /*0310*/  MOV R7, RZ ;  /* 0x000000ff00077202 */ /* 0x000fc40000000f00 */
[----:B------:R-:W-:-:S03]  /*0320*/  CS2R R14, SRZ ;  /* 0x00000000000e7805 */ /* 0x000fc6000001ff00 */
[----:B------:R-:W4:Y:S04]  /*0330*/  @P1 LDG.E.64 R4, desc[UR4][R16.64+-0xca00] ;  /* 0xff36000410041981 */ /* 0x000f28000c1e1b00 */
[----:B------:R-:W4:Y:S01]  /*0340*/  @P4 LDG.E.64 R2, desc[UR4][R24.64] ;  /* 0x0000000418024981 */ /* 0x000f22000c1e1b00 */
[----:B-1----:R-:W-:-:S03]  /*0350*/  IMAD.WIDE R12, R11, 0x4, R12 ;  /* 0x000000040b0c7825 */ /* 0x002fc600078e020c */
[----:B------:R-:W4:Y:S04]  /*0360*/  @!P0 LDG.E.EL R7, desc[UR4][R22.64] ;  /* 0x0000000416078981 */ /* 0x000f28000c2e1900 */
[----:B------:R-:W4:Y:S01]  /*0370*/  @!P0 LDG.E.EL R14, desc[UR4][R22.64] ;  /* 0x00000004160e8981 */ /* 0x000f22000c2e1900 */
[----:B-----5:R-:W-:Y:S01]  /*0380*/  IMAD.WIDE R8, R11, 0x4, R8 ;  /* 0x000000040b087825 */ /* 0x020fe200078e0208 */
[----:B------:R-:W-:-:S03]  /*0390*/  HFMA2.MMA R11, -RZ, RZ, 0, 0 ;  /* 0x00000000ff0b7435 */ /* 0x000fc600000001ff */
[----:B------:R-:W-:Y:S01]  /*03a0*/  IMAD.MOV.U32 R20, RZ, RZ, RZ ;  /* 0x000000ffff147224 */ /* 0x000fe200078e00ff */
[----:B------:R-:W5:Y:S01]  /*03b0*/  @!P0 LDG.E.EL R15, desc[UR4][R8.64] ;  /* 0x00000004080f8981 */ /* 0x000f62000c2e1900 */
[----:B------:R-:W-:-:S04]  /*03c0*/  IMAD.MOV.U32 R18, RZ, RZ, RZ ;  /* 0x000000ffff127224 */ /* 0x000fc800078e00ff */
[----:B------:R-:W5:Y:S04]  /*03d0*/  @!P0 LDG.E.EL R20, desc[UR4][R12.64] ;  /* 0x000000040c148981 */ /* 0x000f68000c2e1900 */
[----:B------:R1:W5:Y:S04]  /*03e0*/  @!P0 LDG.E.EL R18, desc[UR4][R12.64] ;  /* 0x000000040c128981 */ /* 0x000368000c2e1900 */
[----:B------:R1:W5:Y:S01]  /*03f0*/  @!P0 LDG.E.EL R11, desc[UR4][R8.64] ;  /* 0x00000004080b8981 */ /* 0x000362000c2e1900 */
[----:B------:R-:W-:Y:S01]  /*0400*/  IMAD.MOV.U32 R21, RZ, RZ, 0x3e800000 ;  /* 0x3e800000ff157424 */ /* 0x000fe200078e00ff */
[----:B01----:R-:W0:Y:S08]  /*0410*/  LDC.64 R12, c[0x0][0x240] ;  /* 0x00009000ff0c7b82 */ /* 0x003e300000000a00 */
[----:B------:R-:W1:Y:S01]  /*0420*/  LDC.64 R8, c[0x0][0x248] ;  /* 0x00009200ff087b82 */ /* 0x000e620000000a00 */
[----:B0-----:R-:W-:-:S04]  /*0430*/  IMAD.WIDE R12, R0, 0x4, R12 ;  /* 0x00000004000c7825 */ /* 0x001fc800078e020c */
[----:B-1----:R-:W-:-:S04]  /*0440*/  IMAD.WIDE R8, R0, 0x4, R8 ;  /* 0x0000000400087825 */ /* 0x002fc800078e0208 */
[----:B--2---:R-:W-:-:S04]  /*0450*/  FADD R6, R6, 9.9999997473787516356e-06 ;  /* 0x3727c5ac06067421 */ /* 0x004fc80000000000 */
[----:B------:R-:W0:Y:S01]  /*0460*/  MUFU.SQRT R16, R6 ;  /* 0x0000000600107308 */ /* 0x000e220000002000 */
[----:B---3--:R-:W-:-:S07]  /*0470*/  FADD R10, R10, 9.9999997473787516356e-06 ;  /* 0x3727c5ac0a0a7421 */ /* 0x008fce0000000000 */
[----:B------:R-:W1:Y:S01]  /*0480*/  MUFU.SQRT R17, R10 ;  /* 0x0000000a00117308 */ /* 0x000e620000002000 */
[C---:B0-----:R-:W-:Y:S02]  /*0490*/  FSETP.GT.AND P6, PT, R16.reuse, 8.50705917302346158658e+37, PT ;  /* 0x7e8000001000780b */ /* 0x041fe40003fc4000 */
[----:B------:R-:W-:Y:S02]  /*04a0*/  FSETP.GEU.AND P3, PT, R16, 1.175494350822287508e-38, PT ;  /* 0x008000001000780b */ /* 0x000fe40003f6e000 */
[----:B------:R-:W-:Y:S02]  /*04b0*/  FSEL R19, R21, 1, P6 ;  /* 0x3f80000015137808 */ /* 0x000fe40003000000 */
[----:B-1----:R-:W-:-:S07]  /*04c0*/  FSETP.GT.AND P5, PT, R17, 8.50705917302346158658e+37, PT ;  /* 0x7e8000001100780b */ /* 0x002fce0003fa4000 */
[----:B------:R-:W-:Y:S01]  /*04d0*/  @P6 FMUL R16, R16, 0.25 ;  /* 0x3e80000010106820 */ /* 0x000fe20000400000 */
[----:B------:R-:W-:-:S03]  /*04e0*/  FSETP.GEU.AND P6, PT, R17, 1.175494350822287508e-38, PT ;  /* 0x008000001100780b */ /* 0x000fc60003fce000 */
[----:B------:R-:W-:Y:S02]  /*04f0*/  @!P3 FMUL R16, R16, 16777216 ;  /* 0x4b8000001010b820 */ /* 0x000fe40000400000 */
[----:B------:R-:W-:-:S08]  /*0500*/  @P5 FMUL R17, R17, 0.25 ;  /* 0x3e80000011115820 */ /* 0x000fd00000400000 */
[----:B------:R-:W-:Y:S01]  /*0510*/  @!P6 FMUL R17, R17, 16777216 ;  /* 0x4b8000001111e820 */ /* 0x000fe20000400000 */
[----:B------:R-:W0:Y:S01]  /*0520*/  MUFU.RCP R16, R16 ;  /* 0x0000001000107308 */ /* 0x000e220000001000 */
[----:B------:R-:W-:-:S07]  /*0530*/  FSEL R6, R21, 1, P5 ;  /* 0x3f80000015067808 */ /* 0x000fce0002800000 */
[----:B------:R-:W1:Y:S01]  /*0540*/  MUFU.RCP R17, R17 ;  /* 0x0000001100117308 */ /* 0x000e620000001000 */
[----:B----4-:R-:W-:Y:S02]  /*0550*/  SEL R2, R2, RZ, P4 ;  /* 0x000000ff02027207 */ /* 0x010fe40002000000 */
[----:B------:R-:W-:Y:S01]  /*0560*/  SEL R3, R3, RZ, P4 ;  /* 0x000000ff03037207 */ /* 0x000fe20002000000 */
[----:B------:R-:W-:Y:S01]  /*0570*/  @!P3 FMUL R19, R19, 16777216 ;  /* 0x4b8000001313b820 */ /* 0x000fe20000400000 */
[----:B------:R-:W-:Y:S01]  /*0580*/  @P2 SEL R2, R4, RZ, P1 ;  /* 0x000000ff04022207 */ /* 0x000fe20000800000 */
[----:B------:R-:W-:Y:S01]  /*0590*/  @!P6 FMUL R6, R6, 16777216 ;  /* 0x4b8000000606e820 */ /* 0x000fe20000400000 */
[----:B------:R-:W-:Y:S01]  /*05a0*/  @P2 SEL R3, R5, RZ, P1 ;  /* 0x000000ff05032207 */ /* 0x000fe20000800000 */
[----:B0-----:R-:W-:Y:S02]  /*05b0*/  FMUL R16, R16, R19 ;  /* 0x0000001310107220 */ /* 0x001fe40000400000 */
[----:B------:R-:W-:-:S02]  /*05c0*/  FADD R7, R2, -R7 ;  /* 0x8000000702077221 */ /* 0x000fc40000000000 */
[----:B------:R-:W-:Y:S01]  /*05d0*/  FADD R14, R3, -R14 ;  /* 0x8000000e030e7221 */ /* 0x000fe20000000000 */
[----:B-1----:R-:W-:Y:S01]  /*05e0*/  FMUL R17, R17, R6 ;  /* 0x0000000611117220 */ /* 0x002fe20000400000 */
[----:B------:R-:W-:-:S03]  /*05f0*/  FMUL R16, R7, R16 ;  /* 0x0000001007107220 */ /* 0x000fc60000400000 */
[----:B------:R-:W-:Y:S01]  /*0600*/  FMUL R14, R14, R17 ;  /* 0x000000110e0e7220 */ /* 0x000fe20000400000 */
[----:B-----5:R-:W-:Y:S01]  /*0610*/  FFMA R15, R16, R20, R15 ;  /* 0x00000014100f7223 */ /* 0x020fe2000000000f */
[----:B------:R0:W-:Y:S02]  /*0620*/  @!P0 STG.E.64 desc[UR4][R12.64], R2 ;  /* 0x000000020c008986 */ /* 0x0001e4000c101b04 */
[----:B------:R-:W-:Y:S02]  /*0630*/  FFMA R11, R14, R18, R11 ;  /* 0x000000120e0b7223 */ /* 0x000fe4000000000b */
[----:B------:R-:W-:-:S03]  /*0640*/  FSETP.GEU.AND P1, PT, R15, RZ, PT ;  /* 0x000000ff0f00720b */ /* 0x000fc60003f2e000 */
[----:B------:R-:W-:Y:S02]  /*0650*/  FSETP.GEU.AND P2, PT, R11, RZ, PT ;  /* 0x000000ff0b00720b */ /* 0x000fe40003f4e000 */
[----:B------:R-:W-:Y:S02]  /*0660*/  FSEL R10, R15, RZ, P1 ;  /* 0x000000ff0f0a7208 */ /* 0x000fe40000800000 */
[----:B------:R-:W-:Y:S01]  /*0670*/  FSEL R11, R11, RZ, P2 ;  /* 0x000000ff0b0b7208 */ /* 0x000fe20001000000 */
[----:B0-----:R-:W-:Y:S08]  /*0680*/  @P0 EXIT ;  /* 0x000000000000094d */ /* 0x001ff00003800000 */
[----:B------:R-:W-:Y:S01]  /*0690*/  STG.E.64 desc[UR4][R8.64], R10 ;  /* 0x0000000a08007986 */ /* 0x000fe2000c101b04 */
[----:B------:R-:W-:Y:S05]  /*06a0*/  EXIT ;  /* 0x000000000000794d */ /* 0x000fea0003800000 */
.L_x_0:
[----:B------:R-:W-:-:S00]  /*06b0*/  BRA `(.L_x_0) ;  /* 0xfffffffc00fc7947 */ /* 0x000fc0000383ffff */
[----:B------:R-:W-:-:S00]  /*06c0*/  NOP ;  /* 0x0000000000007918 */ /* 0x000fc00000000000 */
        /* <DEDUP_REMOVED lines=11> */
.L_x_1:


//--------------------- .nv.global.init           --------------------------
	.section	.nv.global.init,"aw",@progbits
.nv.global.init:
	.type		_$_str,@object
	.size		_$_str,(_$_str_$_2 - _$_str)
_$_str:
        /*0000*/ 	.byte	0x5f, 0x5f, 0x43, 0x55, 0x44, 0x41, 0x5f, 0x46, 0x54, 0x5a, 0x00
	.type		_$_str_$_2,@object
	.size		_$_str_$_2,(.L_1 - _$_str_$_2)
_$_str_$_2:
        /*000b*/ 	.byte	0x5f, 0x5f, 0x43, 0x55, 0x44, 0x41, 0x5f, 0x50, 0x52, 0x45, 0x43, 0x5f, 0x53, 0x51, 0x52, 0x54
        /*001b*/ 	.byte	0x00
.L_1:


//--------------------- .nv.constant0.triton_poi_fused__native_batch_norm_legit_no_training_cat_relu_33 --------------------------
	.section	.nv.constant0.triton_poi_fused__native_batch_norm_legit_no_training_cat_relu_33,"a",@progbits
	.sectionflags	@""
	.align	4
.nv.constant0.triton_poi_fused__native_batch_norm_legit_no_training_cat_relu_33:
	.zero		596
